//
// Generated by NVIDIA NVVM Compiler
//
// Compiler Build ID: CL-36424714
// Cuda compilation tools, release 13.0, V13.0.88
// Based on NVVM 20.0.0
//

.version 9.0
.target sm_100
.address_size 64

	// .globl	_Z17prod_tens_bloquesPfS_S_jj

.visible .entry _Z17prod_tens_bloquesPfS_S_jj(
	.param .u64 .ptr .align 1 _Z17prod_tens_bloquesPfS_S_jj_param_0,
	.param .u64 .ptr .align 1 _Z17prod_tens_bloquesPfS_S_jj_param_1,
	.param .u64 .ptr .align 1 _Z17prod_tens_bloquesPfS_S_jj_param_2,
	.param .u32 _Z17prod_tens_bloquesPfS_S_jj_param_3,
	.param .u32 _Z17prod_tens_bloquesPfS_S_jj_param_4
)
{
	.reg .b32 	%r<17>;
	.reg .b32 	%f<4>;
	.reg .b64 	%rd<13>;

	ld.param.u64 	%rd1, [_Z17prod_tens_bloquesPfS_S_jj_param_0];
	ld.param.u64 	%rd2, [_Z17prod_tens_bloquesPfS_S_jj_param_1];
	ld.param.u64 	%rd3, [_Z17prod_tens_bloquesPfS_S_jj_param_2];
	ld.param.u32 	%r1, [_Z17prod_tens_bloquesPfS_S_jj_param_3];
	ld.param.u32 	%r2, [_Z17prod_tens_bloquesPfS_S_jj_param_4];
	cvta.to.global.u64 	%rd4, %rd3;
	cvta.to.global.u64 	%rd5, %rd2;
	cvta.to.global.u64 	%rd6, %rd1;
	mov.u32 	%r3, %ctaid.x;
	div.u32 	%r4, %r3, %r2;
	rem.u32 	%r5, %r4, %r1;
	mul.lo.s32 	%r6, %r1, %r1;
	mul.lo.s32 	%r7, %r6, %r2;
	div.u32 	%r8, %r3, %r7;
	mad.lo.s32 	%r9, %r8, %r1, %r5;
	mul.lo.s32 	%r10, %r4, %r2;
	sub.s32 	%r11, %r3, %r10;
	mul.lo.s32 	%r12, %r2, %r1;
	div.u32 	%r13, %r3, %r12;
	mul.lo.s32 	%r14, %r13, %r2;
	rem.u32 	%r15, %r14, %r12;
	add.s32 	%r16, %r15, %r11;
	mul.wide.u32 	%rd7, %r9, 4;
	add.s64 	%rd8, %rd6, %rd7;
	ld.global.f32 	%f1, [%rd8];
	mul.wide.u32 	%rd9, %r16, 4;
	add.s64 	%rd10, %rd5, %rd9;
	ld.global.f32 	%f2, [%rd10];
	mul.f32 	%f3, %f1, %f2;
	mul.wide.u32 	%rd11, %r3, 4;
	add.s64 	%rd12, %rd4, %rd11;
	st.global.f32 	[%rd12], %f3;
	ret;

}
	// .globl	_Z23prod_tens_bloques_hilosPfS_S_jjj
.visible .entry _Z23prod_tens_bloques_hilosPfS_S_jjj(
	.param .u64 .ptr .align 1 _Z23prod_tens_bloques_hilosPfS_S_jjj_param_0,
	.param .u64 .ptr .align 1 _Z23prod_tens_bloques_hilosPfS_S_jjj_param_1,
	.param .u64 .ptr .align 1 _Z23prod_tens_bloques_hilosPfS_S_jjj_param_2,
	.param .u32 _Z23prod_tens_bloques_hilosPfS_S_jjj_param_3,
	.param .u32 _Z23prod_tens_bloques_hilosPfS_S_jjj_param_4,
	.param .u32 _Z23prod_tens_bloques_hilosPfS_S_jjj_param_5
)
{
	.reg .pred 	%p<2>;
	.reg .b32 	%r<22>;
	.reg .b32 	%f<4>;
	.reg .b64 	%rd<13>;

	ld.param.u64 	%rd1, [_Z23prod_tens_bloques_hilosPfS_S_jjj_param_0];
	ld.param.u64 	%rd2, [_Z23prod_tens_bloques_hilosPfS_S_jjj_param_1];
	ld.param.u64 	%rd3, [_Z23prod_tens_bloques_hilosPfS_S_jjj_param_2];
	ld.param.u32 	%r4, [_Z23prod_tens_bloques_hilosPfS_S_jjj_param_3];
	ld.param.u32 	%r5, [_Z23prod_tens_bloques_hilosPfS_S_jjj_param_4];
	ld.param.u32 	%r6, [_Z23prod_tens_bloques_hilosPfS_S_jjj_param_5];
	mov.u32 	%r7, %tid.x;
	mov.u32 	%r8, %ntid.x;
	mov.u32 	%r9, %ctaid.x;
	mad.lo.s32 	%r1, %r8, %r9, %r7;
	div.u32 	%r10, %r1, %r6;
	rem.u32 	%r11, %r10, %r5;
	mul.lo.s32 	%r12, %r5, %r5;
	mul.lo.s32 	%r13, %r12, %r6;
	div.u32 	%r14, %r1, %r13;
	mad.lo.s32 	%r2, %r14, %r5, %r11;
	mul.lo.s32 	%r15, %r10, %r6;
	sub.s32 	%r16, %r1, %r15;
	mul.lo.s32 	%r17, %r6, %r5;
	div.u32 	%r18, %r1, %r17;
	mul.lo.s32 	%r19, %r18, %r6;
	rem.u32 	%r20, %r19, %r17;
	add.s32 	%r3, %r20, %r16;
	mul.lo.s32 	%r21, %r13, %r4;
	setp.ge.u32 	%p1, %r1, %r21;
	@%p1 bra 	$L__BB1_2;
	cvta.to.global.u64 	%rd4, %rd1;
	cvta.to.global.u64 	%rd5, %rd2;
	cvta.to.global.u64 	%rd6, %rd3;
	mul.wide.u32 	%rd7, %r2, 4;
	add.s64 	%rd8, %rd4, %rd7;
	ld.global.f32 	%f1, [%rd8];
	mul.wide.u32 	%rd9, %r3, 4;
	add.s64 	%rd10, %rd5, %rd9;
	ld.global.f32 	%f2, [%rd10];
	mul.f32 	%f3, %f1, %f2;
	mul.wide.u32 	%rd11, %r1, 4;
	add.s64 	%rd12, %rd6, %rd11;
	st.global.f32 	[%rd12], %f3;
$L__BB1_2:
	ret;

}


// ===== COMPILED SASS (sm_100) =====

	.target	sm_100

	.elftype	@"ET_EXEC"


//--------------------- .note.nv.tkinfo           --------------------------
	.section	.note.nv.tkinfo,"",@"SHT_NOTE"
	.sectionflags	@"SHF_NOTE_NV_TKINFO"
	.tkinfo
        /*0018*/ 	.word	0x00000002
        /*0030*/ 	.string	""
        /*0030*/ 	.string	"ptxas"
        /*0030*/ 	.string	"Cuda compilation tools, release 13.0, V13.0.88"
        /*0030*/ 	.string	"Build cuda_13.0.r13.0/compiler.36424714_0"
        /*0030*/ 	.string	"-arch sm_100 -m 64 "



//--------------------- .note.nv.cuinfo           --------------------------
	.section	.note.nv.cuinfo,"",@"SHT_NOTE"
	.sectionflags	@"SHF_NOTE_NV_CUINFO"
        /*0018*/ 	.short	0x0002
        /*001a*/ 	.short	0x0064
        /*001c*/ 	.short	0x0082
	.zero		2


//--------------------- .nv.info                  --------------------------
	.section	.nv.info,"",@"SHT_CUDA_INFO"
	.align	4


	//----- nvinfo : EIATTR_REGCOUNT
	.align		4
        /*0000*/ 	.byte	0x04, 0x2f
        /*0002*/ 	.short	(.L_1 - .L_0)
	.align		4
.L_0:
        /*0004*/ 	.word	index@(_Z17prod_tens_bloquesPfS_S_jj)
        /*0008*/ 	.word	0x00000010


	//----- nvinfo : EIATTR_FRAME_SIZE
	.align		4
.L_1:
        /*000c*/ 	.byte	0x04, 0x11
        /*000e*/ 	.short	(.L_3 - .L_2)
	.align		4
.L_2:
        /*0010*/ 	.word	index@(_Z17prod_tens_bloquesPfS_S_jj)
        /*0014*/ 	.word	0x00000000


	//----- nvinfo : EIATTR_REGCOUNT
	.align		4
.L_3:
        /*0018*/ 	.byte	0x04, 0x2f
        /*001a*/ 	.short	(.L_5 - .L_4)
	.align		4
.L_4:
        /*001c*/ 	.word	index@(_Z23prod_tens_bloques_hilosPfS_S_jjj)
        /*0020*/ 	.word	0x00000010


	//----- nvinfo : EIATTR_FRAME_SIZE
	.align		4
.L_5:
        /*0024*/ 	.byte	0x04, 0x11
        /*0026*/ 	.short	(.L_7 - .L_6)
	.align		4
.L_6:
        /*0028*/ 	.word	index@(_Z23prod_tens_bloques_hilosPfS_S_jjj)
        /*002c*/ 	.word	0x00000000


	//----- nvinfo : EIATTR_MIN_STACK_SIZE
	.align		4
.L_7:
        /*0030*/ 	.byte	0x04, 0x12
        /*0032*/ 	.short	(.L_9 - .L_8)
	.align		4
.L_8:
        /*0034*/ 	.word	index@(_Z23prod_tens_bloques_hilosPfS_S_jjj)
        /*0038*/ 	.word	0x00000000


	//----- nvinfo : EIATTR_MIN_STACK_SIZE
	.align		4
.L_9:
        /*003c*/ 	.byte	0x04, 0x12
        /*003e*/ 	.short	(.L_11 - .L_10)
	.align		4
.L_10:
        /*0040*/ 	.word	index@(_Z17prod_tens_bloquesPfS_S_jj)
        /*0044*/ 	.word	0x00000000
.L_11:


//--------------------- .nv.compat                --------------------------
	.section	.nv.compat,"",@"SHT_CUDA_COMPAT_INFO"
	.align	4
        /*0000*/ 	.byte	0x02, 0x09, 0x00, 0x00, 0x02, 0x02, 0x01, 0x00, 0x02, 0x05, 0x05, 0x00, 0x03, 0x07, 0x01, 0x01
        /*0010*/ 	.byte	0x02, 0x03, 0x00, 0x00, 0x02, 0x06, 0x01, 0x00, 0x04, 0x0b, 0x08, 0x00, 0x09, 0x00, 0x00, 0x00
        /*0020*/ 	.byte	0x00, 0x00, 0x00, 0x00


//--------------------- .nv.info._Z23prod_tens_bloques_hilosPfS_S_jjj --------------------------
	.section	.nv.info._Z23prod_tens_bloques_hilosPfS_S_jjj,"",@"SHT_CUDA_INFO"
	.sectionflags	@""
	.align	4


	//----- nvinfo : EIATTR_CUDA_API_VERSION
	.align		4
        /*0000*/ 	.byte	0x04, 0x37
        /*0002*/ 	.short	(.L_13 - .L_12)
.L_12:
        /*0004*/ 	.word	0x00000082


	//----- nvinfo : EIATTR_KPARAM_INFO
	.align		4
.L_13:
        /*0008*/ 	.byte	0x04, 0x17
        /*000a*/ 	.short	(.L_15 - .L_14)
.L_14:
        /*000c*/ 	.word	0x00000000
        /*0010*/ 	.short	0x0005
        /*0012*/ 	.short	0x0020
        /*0014*/ 	.byte	0x00, 0xf0, 0x11, 0x00


	//----- nvinfo : EIATTR_KPARAM_INFO
	.align		4
.L_15:
        /*0018*/ 	.byte	0x04, 0x17
        /*001a*/ 	.short	(.L_17 - .L_16)
.L_16:
        /*001c*/ 	.word	0x00000000
        /*0020*/ 	.short	0x0004
        /*0022*/ 	.short	0x001c
        /*0024*/ 	.byte	0x00, 0xf0, 0x11, 0x00


	//----- nvinfo : EIATTR_KPARAM_INFO
	.align		4
.L_17:
        /*0028*/ 	.byte	0x04, 0x17
        /*002a*/ 	.short	(.L_19 - .L_18)
.L_18:
        /*002c*/ 	.word	0x00000000
        /*0030*/ 	.short	0x0003
        /*0032*/ 	.short	0x0018
        /*0034*/ 	.byte	0x00, 0xf0, 0x11, 0x00


	//----- nvinfo : EIATTR_KPARAM_INFO
	.align		4
.L_19:
        /*0038*/ 	.byte	0x04, 0x17
        /*003a*/ 	.short	(.L_21 - .L_20)
.L_20:
        /*003c*/ 	.word	0x00000000
        /*0040*/ 	.short	0x0002
        /*0042*/ 	.short	0x0010
        /*0044*/ 	.byte	0x00, 0xf5, 0x21, 0x00


	//----- nvinfo : EIATTR_KPARAM_INFO
	.align		4
.L_21:
        /*0048*/ 	.byte	0x04, 0x17
        /*004a*/ 	.short	(.L_23 - .L_22)
.L_22:
        /*004c*/ 	.word	0x00000000
        /*0050*/ 	.short	0x0001
        /*0052*/ 	.short	0x0008
        /*0054*/ 	.byte	0x00, 0xf5, 0x21, 0x00


	//----- nvinfo : EIATTR_KPARAM_INFO
	.align		4
.L_23:
        /*0058*/ 	.byte	0x04, 0x17
        /*005a*/ 	.short	(.L_25 - .L_24)
.L_24:
        /*005c*/ 	.word	0x00000000
        /*0060*/ 	.short	0x0000
        /*0062*/ 	.short	0x0000
        /*0064*/ 	.byte	0x00, 0xf5, 0x21, 0x00


	//----- nvinfo : EIATTR_SPARSE_MMA_MASK
	.align		4
.L_25:
        /*0068*/ 	.byte	0x03, 0x50
        /*006a*/ 	.short	0x0000


	//----- nvinfo : EIATTR_MAXREG_COUNT
	.align		4
        /*006c*/ 	.byte	0x03, 0x1b
        /*006e*/ 	.short	0x00ff


	//----- nvinfo : EIATTR_MERCURY_ISA_VERSION
	.align		4
        /*0070*/ 	.byte	0x03, 0x5f
        /*0072*/ 	.short	0x0101


	//----- nvinfo : EIATTR_VRC_CTA_INIT_COUNT
	.align		4
        /*0074*/ 	.byte	0x02, 0x4a
	.zero		1
	.zero		1


	//----- nvinfo : EIATTR_EXIT_INSTR_OFFSETS
	.align		4
        /*0078*/ 	.byte	0x04, 0x1c
        /*007a*/ 	.short	(.L_27 - .L_26)


	//   ....[0]....
.L_26:
        /*007c*/ 	.word	0x00000600


	//   ....[1]....
        /*0080*/ 	.word	0x000006e0


	//----- nvinfo : EIATTR_CBANK_PARAM_SIZE
	.align		4
.L_27:
        /*0084*/ 	.byte	0x03, 0x19
        /*0086*/ 	.short	0x0024


	//----- nvinfo : EIATTR_PARAM_CBANK
	.align		4
        /*0088*/ 	.byte	0x04, 0x0a
        /*008a*/ 	.short	(.L_29 - .L_28)
	.align		4
.L_28:
        /*008c*/ 	.word	index@(.nv.constant0._Z23prod_tens_bloques_hilosPfS_S_jjj)
        /*0090*/ 	.short	0x0380
        /*0092*/ 	.short	0x0024


	//----- nvinfo : EIATTR_SW_WAR
	.align		4
.L_29:
        /*0094*/ 	.byte	0x04, 0x36
        /*0096*/ 	.short	(.L_31 - .L_30)
.L_30:
        /*0098*/ 	.word	0x00000008
.L_31:


//--------------------- .nv.info._Z17prod_tens_bloquesPfS_S_jj --------------------------
	.section	.nv.info._Z17prod_tens_bloquesPfS_S_jj,"",@"SHT_CUDA_INFO"
	.sectionflags	@""
	.align	4


	//----- nvinfo : EIATTR_CUDA_API_VERSION
	.align		4
        /*0000*/ 	.byte	0x04, 0x37
        /*0002*/ 	.short	(.L_33 - .L_32)
.L_32:
        /*0004*/ 	.word	0x00000082


	//----- nvinfo : EIATTR_KPARAM_INFO
	.align		4
.L_33:
        /*0008*/ 	.byte	0x04, 0x17
        /*000a*/ 	.short	(.L_35 - .L_34)
.L_34:
        /*000c*/ 	.word	0x00000000
        /*0010*/ 	.short	0x0004
        /*0012*/ 	.short	0x001c
        /*0014*/ 	.byte	0x00, 0xf0, 0x11, 0x00


	//----- nvinfo : EIATTR_KPARAM_INFO
	.align		4
.L_35:
        /*0018*/ 	.byte	0x04, 0x17
        /*001a*/ 	.short	(.L_37 - .L_36)
.L_36:
        /*001c*/ 	.word	0x00000000
        /*0020*/ 	.short	0x0003
        /*0022*/ 	.short	0x0018
        /*0024*/ 	.byte	0x00, 0xf0, 0x11, 0x00


	//----- nvinfo : EIATTR_KPARAM_INFO
	.align		4
.L_37:
        /*0028*/ 	.byte	0x04, 0x17
        /*002a*/ 	.short	(.L_39 - .L_38)
.L_38:
        /*002c*/ 	.word	0x00000000
        /*0030*/ 	.short	0x0002
        /*0032*/ 	.short	0x0010
        /*0034*/ 	.byte	0x00, 0xf5, 0x21, 0x00


	//----- nvinfo : EIATTR_KPARAM_INFO
	.align		4
.L_39:
        /*0038*/ 	.byte	0x04, 0x17
        /*003a*/ 	.short	(.L_41 - .L_40)
.L_40:
        /*003c*/ 	.word	0x00000000
        /*0040*/ 	.short	0x0001
        /*0042*/ 	.short	0x0008
        /*0044*/ 	.byte	0x00, 0xf5, 0x21, 0x00


	//----- nvinfo : EIATTR_KPARAM_INFO
	.align		4
.L_41:
        /*0048*/ 	.byte	0x04, 0x17
        /*004a*/ 	.short	(.L_43 - .L_42)
.L_42:
        /*004c*/ 	.word	0x00000000
        /*0050*/ 	.short	0x0000
        /*0052*/ 	.short	0x0000
        /*0054*/ 	.byte	0x00, 0xf5, 0x21, 0x00


	//----- nvinfo : EIATTR_SPARSE_MMA_MASK
	.align		4
.L_43:
        /*0058*/ 	.byte	0x03, 0x50
        /*005a*/ 	.short	0x0000


	//----- nvinfo : EIATTR_MAXREG_COUNT
	.align		4
        /*005c*/ 	.byte	0x03, 0x1b
        /*005e*/ 	.short	0x00ff


	//----- nvinfo : EIATTR_MERCURY_ISA_VERSION
	.align		4
        /*0060*/ 	.byte	0x03, 0x5f
        /*0062*/ 	.short	0x0101


	//----- nvinfo : EIATTR_VRC_CTA_INIT_COUNT
	.align		4
        /*0064*/ 	.byte	0x02, 0x4a
	.zero		1
	.zero		1


	//----- nvinfo : EIATTR_EXIT_INSTR_OFFSETS
	.align		4
        /*0068*/ 	.byte	0x04, 0x1c
        /*006a*/ 	.short	(.L_45 - .L_44)


	//   ....[0]....
.L_44:
        /*006c*/ 	.word	0x00000670


	//----- nvinfo : EIATTR_CBANK_PARAM_SIZE
	.align		4
.L_45:
        /*0070*/ 	.byte	0x03, 0x19
        /*0072*/ 	.short	0x0020


	//----- nvinfo : EIATTR_PARAM_CBANK
	.align		4
        /*0074*/ 	.byte	0x04, 0x0a
        /*0076*/ 	.short	(.L_47 - .L_46)
	.align		4
.L_46:
        /*0078*/ 	.word	index@(.nv.constant0._Z17prod_tens_bloquesPfS_S_jj)
        /*007c*/ 	.short	0x0380
        /*007e*/ 	.short	0x0020


	//----- nvinfo : EIATTR_SW_WAR
	.align		4
.L_47:
        /*0080*/ 	.byte	0x04, 0x36
        /*0082*/ 	.short	(.L_49 - .L_48)
.L_48:
        /*0084*/ 	.word	0x00000008
.L_49:


//--------------------- .nv.callgraph             --------------------------
	.section	.nv.callgraph,"",@"SHT_CUDA_CALLGRAPH"
	.align	4
	.sectionentsize	8
	.align		4
        /*0000*/ 	.word	0x00000000
	.align		4
        /*0004*/ 	.word	0xffffffff
	.align		4
        /*0008*/ 	.word	0x00000000
	.align		4
        /*000c*/ 	.word	0xfffffffe
	.align		4
        /*0010*/ 	.word	0x00000000
	.align		4
        /*0014*/ 	.word	0xfffffffd
	.align		4
        /*0018*/ 	.word	0x00000000
	.align		4
        /*001c*/ 	.word	0xfffffffc


//--------------------- .text._Z23prod_tens_bloques_hilosPfS_S_jjj --------------------------
	.section	.text._Z23prod_tens_bloques_hilosPfS_S_jjj,"ax",@progbits
	.align	128
        .global         _Z23prod_tens_bloques_hilosPfS_S_jjj
        .type           _Z23prod_tens_bloques_hilosPfS_S_jjj,@function
        .size           _Z23prod_tens_bloques_hilosPfS_S_jjj,(.L_x_2 - _Z23prod_tens_bloques_hilosPfS_S_jjj)
        .other          _Z23prod_tens_bloques_hilosPfS_S_jjj,@"STO_CUDA_ENTRY STV_DEFAULT"
_Z23prod_tens_bloques_hilosPfS_S_jjj:
.text._Z23prod_tens_bloques_hilosPfS_S_jjj:
[----:B------:R-:W-:Y:S01]  /*0000*/  LDC R1, c[0x0][0x37c] ;  /* 0x0000df00ff017b82 */ /* 0x000fe20000000800 */
[----:B------:R-:W0:Y:S01]  /*0010*/  LDCU UR9, c[0x0][0x3a0] ;  /* 0x00007400ff0977ac */ /* 0x000e220008000800 */
[----:B------:R-:W1:Y:S01]  /*0020*/  S2R R9, SR_TID.X ;  /* 0x0000000000097919 */ /* 0x000e620000002100 */
[----:B------:R-:W2:Y:S01]  /*0030*/  LDCU.64 UR6, c[0x0][0x398] ;  /* 0x00007300ff0677ac */ /* 0x000ea20008000a00 */
[----:B------:R-:W1:Y:S01]  /*0040*/  S2R R10, SR_CTAID.X ;  /* 0x00000000000a7919 */ /* 0x000e620000002500 */
[----:B------:R-:W1:Y:S01]  /*0050*/  LDCU UR5, c[0x0][0x360] ;  /* 0x00006c00ff0577ac */ /* 0x000e620008000800 */
[----:B0-----:R-:W0:Y:S01]  /*0060*/  I2F.U32.RP R0, UR9 ;  /* 0x0000000900007d06 */ /* 0x001e220008209000 */
[----:B------:R-:W-:Y:S01]  /*0070*/  ISETP.NE.U32.AND P2, PT, RZ, UR9, PT ;  /* 0x00000009ff007c0c */ /* 0x000fe2000bf45070 */
[----:B--2---:R-:W-:Y:S02]  /*0080*/  UIMAD UR8, UR9, UR7, URZ ;  /* 0x00000007090872a4 */ /* 0x004fe4000f8e02ff */
[----:B------:R-:W-:-:S04]  /*0090*/  UIMAD UR4, UR7, UR7, URZ ;  /* 0x00000007070472a4 */ /* 0x000fc8000f8e02ff */
[----:B------:R-:W-:Y:S01]  /*00a0*/  I2F.U32.RP R4, UR7 ;  /* 0x0000000700047d06 */ /* 0x000fe20008209000 */
[----:B------:R-:W-:Y:S01]  /*00b0*/  UIMAD UR4, UR4, UR9, URZ ;  /* 0x00000009040472a4 */ /* 0x000fe2000f8e02ff */
[----:B------:R-:W-:-:S06]  /*00c0*/  IMAD R11, RZ, RZ, -UR8 ;  /* 0x80000008ff0b7e24 */ /* 0x000fcc000f8e02ff */
[----:B------:R-:W2:Y:S01]  /*00d0*/  I2F.U32.RP R6, UR8 ;  /* 0x0000000800067d06 */ /* 0x000ea20008209000 */
[----:B------:R-:W-:-:S07]  /*00e0*/  IMAD R13, RZ, RZ, -UR4 ;  /* 0x80000004ff0d7e24 */ /* 0x000fce000f8e02ff */
[----:B0-----:R-:W0:Y:S08]  /*00f0*/  MUFU.RCP R0, R0 ;  /* 0x0000000000007308 */ /* 0x001e300000001000 */
[----:B--2---:R-:W2:Y:S08]  /*0100*/  MUFU.RCP R6, R6 ;  /* 0x0000000600067308 */ /* 0x004eb00000001000 */
[----:B------:R-:W-:Y:S01]  /*0110*/  I2F.U32.RP R8, UR4 ;  /* 0x0000000400087d06 */ /* 0x000fe20008209000 */
[----:B0-----:R-:W-:Y:S01]  /*0120*/  IADD3 R2, PT, PT, R0, 0xffffffe, RZ ;  /* 0x0ffffffe00027810 */ /* 0x001fe20007ffe0ff */
[----:B-1----:R-:W-:Y:S01]  /*0130*/  IMAD R0, R10, UR5, R9 ;  /* 0x000000050a007c24 */ /* 0x002fe2000f8e0209 */
[----:B------:R-:W-:-:S05]  /*0140*/  UIMAD UR5, UR4, UR6, URZ ;  /* 0x00000006040572a4 */ /* 0x000fca000f8e02ff */
[----:B------:R0:W1:Y:S01]  /*0150*/  F2I.FTZ.U32.TRUNC.NTZ R3, R2 ;  /* 0x0000000200037305 */ /* 0x000062000021f000 */
[----:B--2---:R-:W-:-:S07]  /*0160*/  VIADD R5, R6, 0xffffffe ;  /* 0x0ffffffe06057836 */ /* 0x004fce0000000000 */
[----:B------:R-:W2:Y:S01]  /*0170*/  F2I.FTZ.U32.TRUNC.NTZ R5, R5 ;  /* 0x0000000500057305 */ /* 0x000ea2000021f000 */
[----:B0-----:R-:W-:Y:S01]  /*0180*/  HFMA2 R2, -RZ, RZ, 0, 0 ;  /* 0x00000000ff027431 */ /* 0x001fe200000001ff */
[----:B-1----:R-:W-:-:S06]  /*0190*/  IADD3 R7, PT, PT, RZ, -R3, RZ ;  /* 0x80000003ff077210 */ /* 0x002fcc0007ffe0ff */
[----:B------:R0:W1:Y:S01]  /*01a0*/  MUFU.RCP R6, R4 ;  /* 0x0000000400067308 */ /* 0x0000620000001000 */
[----:B------:R-:W-:Y:S02]  /*01b0*/  IMAD R7, R7, UR9, RZ ;  /* 0x0000000907077c24 */ /* 0x000fe4000f8e02ff */
[----:B--2---:R-:W-:-:S05]  /*01c0*/  IMAD R11, R11, R5, RZ ;  /* 0x000000050b0b7224 */ /* 0x004fca00078e02ff */
[----:B------:R-:W2:Y:S01]  /*01d0*/  MUFU.RCP R8, R8 ;  /* 0x0000000800087308 */ /* 0x000ea20000001000 */
[----:B0-----:R-:W-:Y:S02]  /*01e0*/  IMAD.MOV.U32 R4, RZ, RZ, RZ ;  /* 0x000000ffff047224 */ /* 0x001fe400078e00ff */
[----:B------:R-:W-:-:S04]  /*01f0*/  IMAD.HI.U32 R7, R3, R7, R2 ;  /* 0x0000000703077227 */ /* 0x000fc800078e0002 */
[----:B------:R-:W-:Y:S01]  /*0200*/  IMAD.HI.U32 R3, R5, R11, R4 ;  /* 0x0000000b05037227 */ /* 0x000fe200078e0004 */
[----:B-1----:R-:W-:-:S03]  /*0210*/  IADD3 R5, PT, PT, R6, 0xffffffe, RZ ;  /* 0x0ffffffe06057810 */ /* 0x002fc60007ffe0ff */
[----:B------:R-:W-:-:S04]  /*0220*/  IMAD.HI.U32 R2, R7, R0, RZ ;  /* 0x0000000007027227 */ /* 0x000fc800078e00ff */
[----:B------:R-:W-:Y:S01]  /*0230*/  IMAD.HI.U32 R9, R3, R0, RZ ;  /* 0x0000000003097227 */ /* 0x000fe200078e00ff */
[----:B------:R-:W-:Y:S01]  /*0240*/  IADD3 R7, PT, PT, -R2, RZ, RZ ;  /* 0x000000ff02077210 */ /* 0x000fe20007ffe1ff */
[----:B------:R-:W0:Y:S02]  /*0250*/  F2I.FTZ.U32.TRUNC.NTZ R5, R5 ;  /* 0x0000000500057305 */ /* 0x000e24000021f000 */
[----:B------:R-:W-:Y:S02]  /*0260*/  IMAD.MOV R11, RZ, RZ, -R9 ;  /* 0x000000ffff0b7224 */ /* 0x000fe400078e0a09 */
[--C-:B------:R-:W-:Y:S02]  /*0270*/  IMAD R4, R7, UR9, R0.reuse ;  /* 0x0000000907047c24 */ /* 0x100fe4000f8e0200 */
[----:B------:R-:W-:Y:S02]  /*0280*/  IMAD R10, R11, UR8, R0 ;  /* 0x000000080b0a7c24 */ /* 0x000fe4000f8e0200 */
[----:B--2---:R-:W-:Y:S01]  /*0290*/  VIADD R6, R8, 0xffffffe ;  /* 0x0ffffffe08067836 */ /* 0x004fe20000000000 */
[----:B------:R-:W-:-:S02]  /*02a0*/  ISETP.GE.U32.AND P0, PT, R4, UR9, PT ;  /* 0x0000000904007c0c */ /* 0x000fc4000bf06070 */
[----:B------:R-:W-:Y:S01]  /*02b0*/  ISETP.GE.U32.AND P3, PT, R10, UR8, PT ;  /* 0x000000080a007c0c */ /* 0x000fe2000bf66070 */
[----:B------:R1:W2:Y:S01]  /*02c0*/  F2I.FTZ.U32.TRUNC.NTZ R7, R6 ;  /* 0x0000000600077305 */ /* 0x0002a2000021f000 */
[----:B------:R-:W-:Y:S02]  /*02d0*/  LOP3.LUT R8, RZ, UR8, RZ, 0x33, !PT ;  /* 0x00000008ff087c12 */ /* 0x000fe4000f8e33ff */
[----:B0-----:R-:W-:-:S05]  /*02e0*/  IADD3 R11, PT, PT, RZ, -R5, RZ ;  /* 0x80000005ff0b7210 */ /* 0x001fca0007ffe0ff */
[----:B------:R-:W-:Y:S02]  /*02f0*/  IMAD R11, R11, UR7, RZ ;  /* 0x000000070b0b7c24 */ /* 0x000fe4000f8e02ff */
[----:B-1----:R-:W-:Y:S02]  /*0300*/  HFMA2 R6, -RZ, RZ, 0, 0 ;  /* 0x00000000ff067431 */ /* 0x002fe400000001ff */
[----:B------:R-:W-:Y:S01]  /*0310*/  @P0 VIADD R4, R4, -UR9 ;  /* 0x8000000904040c36 */ /* 0x000fe20008000000 */
[----:B------:R-:W-:Y:S01]  /*0320*/  @P3 IADD3 R10, PT, PT, R10, -UR8, RZ ;  /* 0x800000080a0a3c10 */ /* 0x000fe2000fffe0ff */
[----:B------:R-:W-:-:S03]  /*0330*/  @P3 VIADD R9, R9, 0x1 ;  /* 0x0000000109093836 */ /* 0x000fc60000000000 */
[----:B------:R-:W-:Y:S01]  /*0340*/  ISETP.GE.U32.AND P1, PT, R4, UR9, PT ;  /* 0x0000000904007c0c */ /* 0x000fe2000bf26070 */
[----:B------:R-:W-:Y:S01]  /*0350*/  @P0 VIADD R2, R2, 0x1 ;  /* 0x0000000102020836 */ /* 0x000fe20000000000 */
[----:B------:R-:W-:Y:S01]  /*0360*/  ISETP.GE.U32.AND P4, PT, R10, UR8, PT ;  /* 0x000000080a007c0c */ /* 0x000fe2000bf86070 */
[----:B--2---:R-:W-:Y:S01]  /*0370*/  IMAD R13, R13, R7, RZ ;  /* 0x000000070d0d7224 */ /* 0x004fe200078e02ff */
[----:B------:R-:W-:Y:S02]  /*0380*/  MOV R4, RZ ;  /* 0x000000ff00047202 */ /* 0x000fe40000000f00 */
[----:B------:R-:W-:Y:S01]  /*0390*/  ISETP.NE.U32.AND P0, PT, RZ, UR8, PT ;  /* 0x00000008ff007c0c */ /* 0x000fe2000bf05070 */
[----:B------:R-:W-:-:S04]  /*03a0*/  IMAD.HI.U32 R7, R7, R13, R6 ;  /* 0x0000000d07077227 */ /* 0x000fc800078e0006 */
[----:B------:R-:W-:Y:S02]  /*03b0*/  IMAD.HI.U32 R5, R5, R11, R4 ;  /* 0x0000000b05057227 */ /* 0x000fe400078e0004 */
[----:B------:R-:W-:Y:S02]  /*03c0*/  @P1 IADD3 R2, PT, PT, R2, 0x1, RZ ;  /* 0x0000000102021810 */ /* 0x000fe40007ffe0ff */
[----:B------:R-:W-:Y:S01]  /*03d0*/  @P4 IADD3 R9, PT, PT, R9, 0x1, RZ ;  /* 0x0000000109094810 */ /* 0x000fe20007ffe0ff */
[----:B------:R-:W-:Y:S01]  /*03e0*/  IMAD.HI.U32 R4, R7, R0, RZ ;  /* 0x0000000007047227 */ /* 0x000fe200078e00ff */
[----:B------:R-:W-:Y:S02]  /*03f0*/  @!P2 LOP3.LUT R2, RZ, UR9, RZ, 0x33, !PT ;  /* 0x00000009ff02ac12 */ /* 0x000fe4000f8e33ff */
[----:B------:R-:W-:Y:S01]  /*0400*/  SEL R9, R8, R9, !P0 ;  /* 0x0000000908097207 */ /* 0x000fe20004000000 */
[----:B------:R-:W-:Y:S01]  /*0410*/  IMAD.MOV R11, RZ, RZ, -R4 ;  /* 0x000000ffff0b7224 */ /* 0x000fe200078e0a04 */
[----:B------:R-:W-:Y:S01]  /*0420*/  ISETP.NE.U32.AND P4, PT, RZ, UR7, PT ;  /* 0x00000007ff007c0c */ /* 0x000fe2000bf85070 */
[----:B------:R-:W-:-:S04]  /*0430*/  IMAD.HI.U32 R5, R5, R2, RZ ;  /* 0x0000000205057227 */ /* 0x000fc800078e00ff */
[----:B------:R-:W-:Y:S01]  /*0440*/  IMAD R6, R9, UR9, RZ ;  /* 0x0000000909067c24 */ /* 0x000fe2000f8e02ff */
[----:B------:R-:W-:Y:S01]  /*0450*/  IADD3 R7, PT, PT, -R5, RZ, RZ ;  /* 0x000000ff05077210 */ /* 0x000fe20007ffe1ff */
[----:B------:R-:W-:Y:S02]  /*0460*/  IMAD R5, R11, UR4, R0 ;  /* 0x000000040b057c24 */ /* 0x000fe4000f8e0200 */
[----:B------:R-:W-:-:S03]  /*0470*/  IMAD.HI.U32 R6, R3, R6, RZ ;  /* 0x0000000603067227 */ /* 0x000fc600078e00ff */
[----:B------:R-:W-:Y:S01]  /*0480*/  ISETP.GE.U32.AND P1, PT, R5, UR4, PT ;  /* 0x0000000405007c0c */ /* 0x000fe2000bf26070 */
[----:B------:R-:W-:Y:S01]  /*0490*/  IMAD R3, R7, UR7, R2 ;  /* 0x0000000707037c24 */ /* 0x000fe2000f8e0202 */
[----:B------:R-:W-:-:S04]  /*04a0*/  IADD3 R6, PT, PT, -R6, RZ, RZ ;  /* 0x000000ff06067210 */ /* 0x000fc80007ffe1ff */
[----:B------:R-:W-:Y:S01]  /*04b0*/  ISETP.GE.U32.AND P3, PT, R3, UR7, PT ;  /* 0x0000000703007c0c */ /* 0x000fe2000bf66070 */
[----:B------:R-:W-:-:S04]  /*04c0*/  IMAD R9, R6, UR7, R9 ;  /* 0x0000000706097c24 */ /* 0x000fc8000f8e0209 */
[----:B------:R-:W-:Y:S02]  /*04d0*/  IMAD R9, R9, UR9, RZ ;  /* 0x0000000909097c24 */ /* 0x000fe4000f8e02ff */
[----:B------:R-:W-:Y:S02]  /*04e0*/  @P1 VIADD R5, R5, -UR4 ;  /* 0x8000000405051c36 */ /* 0x000fe40008000000 */
[----:B------:R-:W-:Y:S01]  /*04f0*/  @P1 VIADD R4, R4, 0x1 ;  /* 0x0000000104041836 */ /* 0x000fe20000000000 */
[----:B------:R-:W-:Y:S02]  /*0500*/  ISETP.GE.U32.AND P2, PT, R9, UR8, PT ;  /* 0x0000000809007c0c */ /* 0x000fe4000bf46070 */
[----:B------:R-:W-:Y:S01]  /*0510*/  ISETP.GE.U32.AND P6, PT, R5, UR4, PT ;  /* 0x0000000405007c0c */ /* 0x000fe2000bfc6070 */
[----:B------:R-:W-:Y:S01]  /*0520*/  IMAD.MOV R5, RZ, RZ, -R2 ;  /* 0x000000ffff057224 */ /* 0x000fe200078e0a02 */
[----:B------:R-:W-:Y:S02]  /*0530*/  @P3 IADD3 R3, PT, PT, R3, -UR7, RZ ;  /* 0x8000000703033c10 */ /* 0x000fe4000fffe0ff */
[----:B------:R-:W-:Y:S01]  /*0540*/  ISETP.NE.U32.AND P3, PT, RZ, UR4, PT ;  /* 0x00000004ff007c0c */ /* 0x000fe2000bf65070 */
[----:B------:R-:W-:Y:S01]  /*0550*/  IMAD R6, R5, UR9, R0 ;  /* 0x0000000905067c24 */ /* 0x000fe2000f8e0200 */
[----:B------:R-:W-:-:S05]  /*0560*/  ISETP.GE.U32.AND P5, PT, R3, UR7, PT ;  /* 0x0000000703007c0c */ /* 0x000fca000bfa6070 */
[----:B------:R-:W-:Y:S02]  /*0570*/  @P2 IADD3 R9, PT, PT, R9, -UR8, RZ ;  /* 0x8000000809092c10 */ /* 0x000fe4000fffe0ff */
[----:B------:R-:W-:Y:S02]  /*0580*/  ISETP.GE.U32.AND P2, PT, R0, UR5, PT ;  /* 0x0000000500007c0c */ /* 0x000fe4000bf46070 */
[----:B------:R-:W-:Y:S02]  /*0590*/  ISETP.GE.U32.AND P1, PT, R9, UR8, PT ;  /* 0x0000000809007c0c */ /* 0x000fe4000bf26070 */
[----:B------:R-:W-:Y:S02]  /*05a0*/  @P6 IADD3 R4, PT, PT, R4, 0x1, RZ ;  /* 0x0000000104046810 */ /* 0x000fe40007ffe0ff */
[----:B------:R-:W-:Y:S02]  /*05b0*/  @P5 IADD3 R3, PT, PT, R3, -UR7, RZ ;  /* 0x8000000703035c10 */ /* 0x000fe4000fffe0ff */
[----:B------:R-:W-:-:S02]  /*05c0*/  @!P3 LOP3.LUT R4, RZ, UR4, RZ, 0x33, !PT ;  /* 0x00000004ff04bc12 */ /* 0x000fc4000f8e33ff */
[----:B------:R-:W-:-:S05]  /*05d0*/  @!P4 LOP3.LUT R3, RZ, UR7, RZ, 0x33, !PT ;  /* 0x00000007ff03cc12 */ /* 0x000fca000f8e33ff */
[----:B------:R-:W-:Y:S01]  /*05e0*/  IMAD R7, R4, UR7, R3 ;  /* 0x0000000704077c24 */ /* 0x000fe2000f8e0203 */
[----:B------:R-:W-:Y:S01]  /*05f0*/  @P1 IADD3 R9, PT, PT, R9, -UR8, RZ ;  /* 0x8000000809091c10 */ /* 0x000fe2000fffe0ff */
[----:B------:R-:W-:Y:S06]  /*0600*/  @P2 EXIT ;  /* 0x000000000000294d */ /* 0x000fec0003800000 */
[----:B------:R-:W0:Y:S01]  /*0610*/  LDC.64 R2, c[0x0][0x380] ;  /* 0x0000e000ff027b82 */ /* 0x000e220000000a00 */
[----:B------:R-:W1:Y:S01]  /*0620*/  LDCU.64 UR4, c[0x0][0x358] ;  /* 0x00006b00ff0477ac */ /* 0x000e620008000a00 */
[----:B------:R-:W-:-:S04]  /*0630*/  SEL R9, R8, R9, !P0 ;  /* 0x0000000908097207 */ /* 0x000fc80004000000 */
[----:B------:R-:W-:Y:S02]  /*0640*/  IADD3 R9, PT, PT, R6, R9, RZ ;  /* 0x0000000906097210 */ /* 0x000fe40007ffe0ff */
[----:B------:R-:W2:Y:S01]  /*0650*/  LDC.64 R4, c[0x0][0x388] ;  /* 0x0000e200ff047b82 */ /* 0x000ea20000000a00 */
[----:B0-----:R-:W-:-:S07]  /*0660*/  IMAD.WIDE.U32 R2, R7, 0x4, R2 ;  /* 0x0000000407027825 */ /* 0x001fce00078e0002 */
[----:B------:R-:W0:Y:S01]  /*0670*/  LDC.64 R6, c[0x0][0x390] ;  /* 0x0000e400ff067b82 */ /* 0x000e220000000a00 */
[----:B-1----:R-:W3:Y:S01]  /*0680*/  LDG.E R2, desc[UR4][R2.64] ;  /* 0x0000000402027981 */ /* 0x002ee2000c1e1900 */
[----:B--2---:R-:W-:-:S06]  /*0690*/  IMAD.WIDE.U32 R4, R9, 0x4, R4 ;  /* 0x0000000409047825 */ /* 0x004fcc00078e0004 */
[----:B------:R-:W3:Y:S01]  /*06a0*/  LDG.E R5, desc[UR4][R4.64] ;  /* 0x0000000404057981 */ /* 0x000ee2000c1e1900 */
[----:B0-----:R-:W-:-:S04]  /*06b0*/  IMAD.WIDE.U32 R6, R0, 0x4, R6 ;  /* 0x0000000400067825 */ /* 0x001fc800078e0006 */
[----:B---3--:R-:W-:-:S05]  /*06c0*/  FMUL R9, R2, R5 ;  /* 0x0000000502097220 */ /* 0x008fca0000400000 */
[----:B------:R-:W-:Y:S01]  /*06d0*/  STG.E desc[UR4][R6.64], R9 ;  /* 0x0000000906007986 */ /* 0x000fe2000c101904 */
[----:B------:R-:W-:Y:S05]  /*06e0*/  EXIT ;  /* 0x000000000000794d */ /* 0x000fea0003800000 */
.L_x_0:
[----:B------:R-:W-:-:S00]  /*06f0*/  BRA `(.L_x_0) ;  /* 0xfffffffc00fc7947 */ /* 0x000fc0000383ffff */
[----:B------:R-:W-:-:S00]  /*0700*/  NOP ;  /* 0x0000000000007918 */ /* 0x000fc00000000000 */
[----:B------:R-:W-:-:S00]  /*0710*/  NOP ;  /* 0x0000000000007918 */ /* 0x000fc00000000000 */
[----:B------:R-:W-:-:S00]  /*0720*/  NOP ;  /* 0x0000000000007918 */ /* 0x000fc00000000000 */
[----:B------:R-:W-:-:S00]  /*0730*/  NOP ;  /* 0x0000000000007918 */ /* 0x000fc00000000000 */
[----:B------:R-:W-:-:S00]  /*0740*/  NOP ;  /* 0x0000000000007918 */ /* 0x000fc00000000000 */
[----:B------:R-:W-:-:S00]  /*0750*/  NOP ;  /* 0x0000000000007918 */ /* 0x000fc00000000000 */
[----:B------:R-:W-:-:S00]  /*0760*/  NOP ;  /* 0x0000000000007918 */ /* 0x000fc00000000000 */
[----:B------:R-:W-:-:S00]  /*0770*/  NOP ;  /* 0x0000000000007918 */ /* 0x000fc00000000000 */
.L_x_2:


//--------------------- .text._Z17prod_tens_bloquesPfS_S_jj --------------------------
	.section	.text._Z17prod_tens_bloquesPfS_S_jj,"ax",@progbits
	.align	128
        .global         _Z17prod_tens_bloquesPfS_S_jj
        .type           _Z17prod_tens_bloquesPfS_S_jj,@function
        .size           _Z17prod_tens_bloquesPfS_S_jj,(.L_x_3 - _Z17prod_tens_bloquesPfS_S_jj)
        .other          _Z17prod_tens_bloquesPfS_S_jj,@"STO_CUDA_ENTRY STV_DEFAULT"
_Z17prod_tens_bloquesPfS_S_jj:
.text._Z17prod_tens_bloquesPfS_S_jj:
[----:B------:R-:W-:Y:S01]  /*0000*/  LDC R1, c[0x0][0x37c] ;  /* 0x0000df00ff017b82 */ /* 0x000fe20000000800 */
[----:B------:R-:W0:Y:S01]  /*0010*/  LDCU.64 UR8, c[0x0][0x398] ;  /* 0x00007300ff0877ac */ /* 0x000e220008000a00 */
[----:B------:R-:W1:Y:S01]  /*0020*/  S2R R0, SR_CTAID.X ;  /* 0x0000000000007919 */ /* 0x000e620000002500 */
[----:B------:R-:W2:Y:S01]  /*0030*/  LDCU.64 UR6, c[0x0][0x358] ;  /* 0x00006b00ff0677ac */ /* 0x000ea20008000a00 */
[----:B0-----:R-:W-:Y:S02]  /*0040*/  UIMAD UR5, UR9, UR8, URZ ;  /* 0x00000008090572a4 */ /* 0x001fe4000f8e02ff */
[----:B------:R-:W0:Y:S01]  /*0050*/  I2F.U32.RP R6, UR9 ;  /* 0x0000000900067d06 */ /* 0x000e220008209000 */
[----:B------:R-:W-:Y:S01]  /*0060*/  UIMAD UR4, UR8, UR8, URZ ;  /* 0x00000008080472a4 */ /* 0x000fe2000f8e02ff */
[----:B------:R-:W-:Y:S02]  /*0070*/  ISETP.NE.U32.AND P3, PT, RZ, UR9, PT ;  /* 0x00000009ff007c0c */ /* 0x000fe4000bf65070 */
[----:B------:R-:W-:Y:S01]  /*0080*/  IADD3 R9, PT, PT, RZ, -UR5, RZ ;  /* 0x80000005ff097c10 */ /* 0x000fe2000fffe0ff */
[----:B------:R-:W-:-:S03]  /*0090*/  UIMAD UR4, UR4, UR9, URZ ;  /* 0x00000009040472a4 */ /* 0x000fc6000f8e02ff */
[----:B------:R-:W3:Y:S03]  /*00a0*/  I2F.U32.RP R7, UR5 ;  /* 0x0000000500077d06 */ /* 0x000ee60008209000 */
[----:B------:R-:W-:Y:S01]  /*00b0*/  IMAD R13, RZ, RZ, -UR4 ;  /* 0x80000004ff0d7e24 */ /* 0x000fe2000f8e02ff */
[----:B------:R-:W-:-:S04]  /*00c0*/  ISETP.NE.U32.AND P5, PT, RZ, UR4, PT ;  /* 0x00000004ff007c0c */ /* 0x000fc8000bfa5070 */
[----:B0-----:R-:W0:Y:S08]  /*00d0*/  MUFU.RCP R6, R6 ;  /* 0x0000000600067308 */ /* 0x001e300000001000 */
[----:B---3--:R-:W3:Y:S08]  /*00e0*/  MUFU.RCP R7, R7 ;  /* 0x0000000700077308 */ /* 0x008ef00000001000 */
[----:B------:R-:W-:Y:S01]  /*00f0*/  I2F.U32.RP R8, UR8 ;  /* 0x0000000800087d06 */ /* 0x000fe20008209000 */
[----:B0-----:R-:W-:-:S07]  /*0100*/  IADD3 R2, PT, PT, R6, 0xffffffe, RZ ;  /* 0x0ffffffe06027810 */ /* 0x001fce0007ffe0ff */
[----:B------:R-:W0:Y:S01]  /*0110*/  F2I.FTZ.U32.TRUNC.NTZ R3, R2 ;  /* 0x0000000200037305 */ /* 0x000e22000021f000 */
[----:B---3--:R-:W-:-:S07]  /*0120*/  VIADD R4, R7, 0xffffffe ;  /* 0x0ffffffe07047836 */ /* 0x008fce0000000000 */
[----:B------:R3:W4:Y:S01]  /*0130*/  F2I.FTZ.U32.TRUNC.NTZ R5, R4 ;  /* 0x0000000400057305 */ /* 0x000722000021f000 */
[----:B0-----:R-:W-:-:S07]  /*0140*/  IMAD.MOV R2, RZ, RZ, -R3 ;  /* 0x000000ffff027224 */ /* 0x001fce00078e0a03 */
[----:B------:R-:W0:Y:S01]  /*0150*/  I2F.U32.RP R6, UR4 ;  /* 0x0000000400067d06 */ /* 0x000e220008209000 */
[----:B---3--:R-:W-:Y:S02]  /*0160*/  HFMA2 R4, -RZ, RZ, 0, 0 ;  /* 0x00000000ff047431 */ /* 0x008fe400000001ff */
[----:B----4-:R-:W-:-:S05]  /*0170*/  IMAD R7, R9, R5, RZ ;  /* 0x0000000509077224 */ /* 0x010fca00078e02ff */
[----:B------:R-:W3:Y:S01]  /*0180*/  MUFU.RCP R8, R8 ;  /* 0x0000000800087308 */ /* 0x000ee20000001000 */
[----:B------:R-:W-:-:S04]  /*0190*/  IMAD.HI.U32 R7, R5, R7, R4 ;  /* 0x0000000705077227 */ /* 0x000fc800078e0004 */
[----:B------:R-:W-:-:S03]  /*01a0*/  IMAD R5, R2, UR9, RZ ;  /* 0x0000000902057c24 */ /* 0x000fc6000f8e02ff */
[----:B0-----:R-:W0:Y:S01]  /*01b0*/  MUFU.RCP R6, R6 ;  /* 0x0000000600067308 */ /* 0x001e220000001000 */
[----:B-1----:R-:W-:-:S04]  /*01c0*/  IMAD.HI.U32 R10, R7, R0, RZ ;  /* 0x00000000070a7227 */ /* 0x002fc800078e00ff */
[----:B------:R-:W-:Y:S01]  /*01d0*/  IMAD.MOV.U32 R2, RZ, RZ, RZ ;  /* 0x000000ffff027224 */ /* 0x000fe200078e00ff */
[----:B------:R-:W-:-:S03]  /*01e0*/  IADD3 R11, PT, PT, -R10, RZ, RZ ;  /* 0x000000ff0a0b7210 */ /* 0x000fc60007ffe1ff */
[----:B------:R-:W-:Y:S01]  /*01f0*/  IMAD.HI.U32 R3, R3, R5, R2 ;  /* 0x0000000503037227 */ /* 0x000fe200078e0002 */
[----:B---3--:R-:W-:-:S03]  /*0200*/  IADD3 R4, PT, PT, R8, 0xffffffe, RZ ;  /* 0x0ffffffe08047810 */ /* 0x008fc60007ffe0ff */
[----:B------:R-:W-:Y:S01]  /*0210*/  IMAD R11, R11, UR5, R0 ;  /* 0x000000050b0b7c24 */ /* 0x000fe2000f8e0200 */
[----:B------:R1:W3:Y:S01]  /*0220*/  F2I.FTZ.U32.TRUNC.NTZ R5, R4 ;  /* 0x0000000400057305 */ /* 0x0002e2000021f000 */
[----:B------:R-:W-:-:S03]  /*0230*/  IMAD.HI.U32 R2, R3, R0, RZ ;  /* 0x0000000003027227 */ /* 0x000fc600078e00ff */
[----:B------:R-:W-:Y:S01]  /*0240*/  ISETP.GE.U32.AND P0, PT, R11, UR5, PT ;  /* 0x000000050b007c0c */ /* 0x000fe2000bf06070 */
[----:B------:R-:W-:Y:S02]  /*0250*/  IMAD.MOV R3, RZ, RZ, -R2 ;  /* 0x000000ffff037224 */ /* 0x000fe400078e0a02 */
[----:B0-----:R-:W-:Y:S02]  /*0260*/  VIADD R8, R6, 0xffffffe ;  /* 0x0ffffffe06087836 */ /* 0x001fe40000000000 */
[----:B------:R-:W-:Y:S01]  /*0270*/  IMAD R3, R3, UR9, R0 ;  /* 0x0000000903037c24 */ /* 0x000fe2000f8e0200 */
[----:B-1----:R-:W-:Y:S01]  /*0280*/  MOV R4, RZ ;  /* 0x000000ff00047202 */ /* 0x002fe20000000f00 */
[----:B------:R0:W1:Y:S03]  /*0290*/  F2I.FTZ.U32.TRUNC.NTZ R9, R8 ;  /* 0x0000000800097305 */ /* 0x000066000021f000 */
[----:B------:R-:W-:-:S03]  /*02a0*/  ISETP.GE.U32.AND P1, PT, R3, UR9, PT ;  /* 0x0000000903007c0c */ /* 0x000fc6000bf26070 */
[----:B------:R-:W-:Y:S02]  /*02b0*/  @P0 IADD3 R11, PT, PT, R11, -UR5, RZ ;  /* 0x800000050b0b0c10 */ /* 0x000fe4000fffe0ff */
[----:B------:R-:W-:Y:S01]  /*02c0*/  @P0 IADD3 R10, PT, PT, R10, 0x1, RZ ;  /* 0x000000010a0a0810 */ /* 0x000fe20007ffe0ff */
[----:B0-----:R-:W-:Y:S01]  /*02d0*/  IMAD.MOV.U32 R8, RZ, RZ, RZ ;  /* 0x000000ffff087224 */ /* 0x001fe200078e00ff */
[----:B------:R-:W-:Y:S02]  /*02e0*/  ISETP.GE.U32.AND P4, PT, R11, UR5, PT ;  /* 0x000000050b007c0c */ /* 0x000fe4000bf86070 */
[----:B---3--:R-:W-:Y:S02]  /*02f0*/  IADD3 R11, PT, PT, RZ, -R5, RZ ;  /* 0x80000005ff0b7210 */ /* 0x008fe40007ffe0ff */
[----:B------:R-:W-:Y:S01]  /*0300*/  ISETP.NE.U32.AND P0, PT, RZ, UR5, PT ;  /* 0x00000005ff007c0c */ /* 0x000fe2000bf05070 */
[----:B-1----:R-:W-:Y:S01]  /*0310*/  IMAD R13, R13, R9, RZ ;  /* 0x000000090d0d7224 */ /* 0x002fe200078e02ff */
[----:B------:R-:W-:Y:S01]  /*0320*/  @P1 IADD3 R2, PT, PT, R2, 0x1, RZ ;  /* 0x0000000102021810 */ /* 0x000fe20007ffe0ff */
[----:B------:R-:W-:-:S02]  /*0330*/  @P1 VIADD R3, R3, -UR9 ;  /* 0x8000000903031c36 */ /* 0x000fc40008000000 */
[----:B------:R-:W-:Y:S02]  /*0340*/  IMAD R11, R11, UR8, RZ ;  /* 0x000000080b0b7c24 */ /* 0x000fe4000f8e02ff */
[----:B------:R-:W-:Y:S01]  /*0350*/  IMAD.HI.U32 R9, R9, R13, R8 ;  /* 0x0000000d09097227 */ /* 0x000fe200078e0008 */
[----:B------:R-:W-:Y:S02]  /*0360*/  ISETP.GE.U32.AND P2, PT, R3, UR9, PT ;  /* 0x0000000903007c0c */ /* 0x000fe4000bf46070 */
[----:B------:R-:W-:Y:S01]  /*0370*/  LOP3.LUT R3, RZ, UR5, RZ, 0x33, !PT ;  /* 0x00000005ff037c12 */ /* 0x000fe2000f8e33ff */
[----:B------:R-:W-:Y:S01]  /*0380*/  @P4 VIADD R10, R10, 0x1 ;  /* 0x000000010a0a4836 */ /* 0x000fe20000000000 */
[----:B------:R-:W-:Y:S01]  /*0390*/  ISETP.NE.U32.AND P4, PT, RZ, UR8, PT ;  /* 0x00000008ff007c0c */ /* 0x000fe2000bf85070 */
[----:B------:R-:W-:-:S03]  /*03a0*/  IMAD.HI.U32 R5, R5, R11, R4 ;  /* 0x0000000b05057227 */ /* 0x000fc600078e0004 */
[----:B------:R-:W-:Y:S01]  /*03b0*/  SEL R10, R3, R10, !P0 ;  /* 0x0000000a030a7207 */ /* 0x000fe20004000000 */
[----:B------:R-:W-:-:S04]  /*03c0*/  IMAD.HI.U32 R9, R9, R0, RZ ;  /* 0x0000000009097227 */ /* 0x000fc800078e00ff */
[----:B------:R-:W-:Y:S01]  /*03d0*/  IMAD R4, R10, UR9, RZ ;  /* 0x000000090a047c24 */ /* 0x000fe2000f8e02ff */
[----:B------:R-:W-:Y:S02]  /*03e0*/  @P2 IADD3 R2, PT, PT, R2, 0x1, RZ ;  /* 0x0000000102022810 */ /* 0x000fe40007ffe0ff */
[----:B------:R-:W-:Y:S01]  /*03f0*/  @!P3 LOP3.LUT R2, RZ, UR9, RZ, 0x33, !PT ;  /* 0x00000009ff02bc12 */ /* 0x000fe2000f8e33ff */
[----:B------:R-:W-:-:S04]  /*0400*/  IMAD.HI.U32 R4, R7, R4, RZ ;  /* 0x0000000407047227 */ /* 0x000fc800078e00ff */
[----:B------:R-:W-:Y:S01]  /*0410*/  IMAD.HI.U32 R5, R5, R2, RZ ;  /* 0x0000000205057227 */ /* 0x000fe200078e00ff */
[----:B------:R-:W-:-:S03]  /*0420*/  IADD3 R11, PT, PT, -R4, RZ, RZ ;  /* 0x000000ff040b7210 */ /* 0x000fc60007ffe1ff */
[----:B------:R-:W-:Y:S01]  /*0430*/  IMAD.MOV R7, RZ, RZ, -R9 ;  /* 0x000000ffff077224 */ /* 0x000fe200078e0a09 */
[----:B------:R-:W-:Y:S01]  /*0440*/  IADD3 R5, PT, PT, -R5, RZ, RZ ;  /* 0x000000ff05057210 */ /* 0x000fe20007ffe1ff */
[----:B------:R-:W-:Y:S01]  /*0450*/  IMAD R10, R11, UR8, R10 ;  /* 0x000000080b0a7c24 */ /* 0x000fe2000f8e020a */
[----:B------:R-:W-:Y:S01]  /*0460*/  IADD3 R11, PT, PT, -R2, RZ, RZ ;  /* 0x000000ff020b7210 */ /* 0x000fe20007ffe1ff */
[----:B------:R-:W-:Y:S02]  /*0470*/  IMAD R4, R7, UR4, R0 ;  /* 0x0000000407047c24 */ /* 0x000fe4000f8e0200 */
[----:B------:R-:W-:Y:S01]  /*0480*/  IMAD R10, R10, UR9, RZ ;  /* 0x000000090a0a7c24 */ /* 0x000fe2000f8e02ff */
[----:B------:R-:W0:Y:S01]  /*0490*/  LDC.64 R6, c[0x0][0x388] ;  /* 0x0000e200ff067b82 */ /* 0x000e220000000a00 */
[----:B------:R-:W-:Y:S01]  /*04a0*/  IMAD R8, R5, UR8, R2 ;  /* 0x0000000805087c24 */ /* 0x000fe2000f8e0202 */
[----:B------:R-:W-:Y:S01]  /*04b0*/  ISETP.GE.U32.AND P1, PT, R4, UR4, PT ;  /* 0x0000000404007c0c */ /* 0x000fe2000bf26070 */
[----:B------:R-:W-:Y:S01]  /*04c0*/  IMAD R2, R11, UR9, R0 ;  /* 0x000000090b027c24 */ /* 0x000fe2000f8e0200 */
[----:B------:R-:W-:-:S02]  /*04d0*/  ISETP.GE.U32.AND P3, PT, R10, UR5, PT ;  /* 0x000000050a007c0c */ /* 0x000fc4000bf66070 */
[----:B------:R-:W-:-:S09]  /*04e0*/  ISETP.GE.U32.AND P2, PT, R8, UR8, PT ;  /* 0x0000000808007c0c */ /* 0x000fd2000bf46070 */
[----:B------:R-:W-:Y:S02]  /*04f0*/  @P1 VIADD R4, R4, -UR4 ;  /* 0x8000000404041c36 */ /* 0x000fe40008000000 */
[----:B------:R-:W-:Y:S01]  /*0500*/  @P3 IADD3 R10, PT, PT, R10, -UR5, RZ ;  /* 0x800000050a0a3c10 */ /* 0x000fe2000fffe0ff */
[----:B------:R-:W-:Y:S01]  /*0510*/  @P1 VIADD R9, R9, 0x1 ;  /* 0x0000000109091836 */ /* 0x000fe20000000000 */
[----:B------:R-:W-:Y:S02]  /*0520*/  @P2 IADD3 R8, PT, PT, R8, -UR8, RZ ;  /* 0x8000000808082c10 */ /* 0x000fe4000fffe0ff */
[----:B------:R-:W-:Y:S02]  /*0530*/  ISETP.GE.U32.AND P2, PT, R4, UR4, PT ;  /* 0x0000000404007c0c */ /* 0x000fe4000bf46070 */
[----:B------:R-:W-:Y:S01]  /*0540*/  ISETP.GE.U32.AND P6, PT, R10, UR5, PT ;  /* 0x000000050a007c0c */ /* 0x000fe2000bfc6070 */
[----:B------:R-:W1:Y:S01]  /*0550*/  LDC.64 R4, c[0x0][0x380] ;  /* 0x0000e000ff047b82 */ /* 0x000e620000000a00 */
[----:B------:R-:W-:-:S09]  /*0560*/  ISETP.GE.U32.AND P3, PT, R8, UR8, PT ;  /* 0x0000000808007c0c */ /* 0x000fd2000bf66070 */
[----:B------:R-:W-:Y:S02]  /*0570*/  @P2 IADD3 R9, PT, PT, R9, 0x1, RZ ;  /* 0x0000000109092810 */ /* 0x000fe40007ffe0ff */
[----:B------:R-:W-:Y:S02]  /*0580*/  @P6 IADD3 R10, PT, PT, R10, -UR5, RZ ;  /* 0x800000050a0a6c10 */ /* 0x000fe4000fffe0ff */
[----:B------:R-:W-:Y:S01]  /*0590*/  @P3 VIADD R8, R8, -UR8 ;  /* 0x8000000808083c36 */ /* 0x000fe20008000000 */
[----:B------:R-:W-:Y:S02]  /*05a0*/  @!P5 LOP3.LUT R9, RZ, UR4, RZ, 0x33, !PT ;  /* 0x00000004ff09dc12 */ /* 0x000fe4000f8e33ff */
[----:B------:R-:W-:Y:S02]  /*05b0*/  @!P4 LOP3.LUT R8, RZ, UR8, RZ, 0x33, !PT ;  /* 0x00000008ff08cc12 */ /* 0x000fe4000f8e33ff */
[----:B------:R-:W-:-:S03]  /*05c0*/  SEL R11, R3, R10, !P0 ;  /* 0x0000000a030b7207 */ /* 0x000fc60004000000 */
[----:B------:R-:W-:Y:S01]  /*05d0*/  IMAD R3, R9, UR8, R8 ;  /* 0x0000000809037c24 */ /* 0x000fe2000f8e0208 */
[----:B------:R-:W-:-:S03]  /*05e0*/  IADD3 R11, PT, PT, R2, R11, RZ ;  /* 0x0000000b020b7210 */ /* 0x000fc60007ffe0ff */
[----:B-1----:R-:W-:-:S04]  /*05f0*/  IMAD.WIDE.U32 R2, R3, 0x4, R4 ;  /* 0x0000000403027825 */ /* 0x002fc800078e0004 */
[----:B0-----:R-:W-:Y:S02]  /*0600*/  IMAD.WIDE.U32 R4, R11, 0x4, R6 ;  /* 0x000000040b047825 */ /* 0x001fe400078e0006 */
[----:B--2---:R-:W2:Y:S01]  /*0610*/  LDG.E R2, desc[UR6][R2.64] ;  /* 0x0000000602027981 */ /* 0x004ea2000c1e1900 */
[----:B------:R-:W0:Y:S03]  /*0620*/  LDC.64 R6, c[0x0][0x390] ;  /* 0x0000e400ff067b82 */ /* 0x000e260000000a00 */
[----:B------:R-:W2:Y:S01]  /*0630*/  LDG.E R5, desc[UR6][R4.64] ;  /* 0x0000000604057981 */ /* 0x000ea2000c1e1900 */
[----:B0-----:R-:W-:-:S04]  /*0640*/  IMAD.WIDE.U32 R6, R0, 0x4, R6 ;  /* 0x0000000400067825 */ /* 0x001fc800078e0006 */
[----:B--2---:R-:W-:-:S05]  /*0650*/  FMUL R9, R2, R5 ;  /* 0x0000000502097220 */ /* 0x004fca0000400000 */
[----:B------:R-:W-:Y:S01]  /*0660*/  STG.E desc[UR6][R6.64], R9 ;  /* 0x0000000906007986 */ /* 0x000fe2000c101906 */
[----:B------:R-:W-:Y:S05]  /*0670*/  EXIT ;  /* 0x000000000000794d */ /* 0x000fea0003800000 */
.L_x_1:
        /* <DEDUP_REMOVED lines=16> */
.L_x_3:


//--------------------- .nv.shared.reserved.0     --------------------------
	.section	.nv.shared.reserved.0,"aw",@nobits
	.weak		__nv_reservedSMEM_offset_0_alias
	.size		__nv_reservedSMEM_offset_0_alias, 0, 64
	.other		__nv_reservedSMEM_offset_0_alias,@"STO_CUDA_RESERVED_SHARED STV_DEFAULT"
__nv_reservedSMEM_offset_0_alias:
	.zero		0
	.zero		64


//--------------------- .nv.constant0._Z23prod_tens_bloques_hilosPfS_S_jjj --------------------------
	.section	.nv.constant0._Z23prod_tens_bloques_hilosPfS_S_jjj,"a",@progbits
	.sectionflags	@""
	.align	4
.nv.constant0._Z23prod_tens_bloques_hilosPfS_S_jjj:
	.zero		932


//--------------------- .nv.constant0._Z17prod_tens_bloquesPfS_S_jj --------------------------
	.section	.nv.constant0._Z17prod_tens_bloquesPfS_S_jj,"a",@progbits
	.sectionflags	@""
	.align	4
.nv.constant0._Z17prod_tens_bloquesPfS_S_jj:
	.zero		928


//--------------------- SYMBOLS --------------------------

	.type		.nv.reservedSmem.offset0,@object
	.size		.nv.reservedSmem.offset0,0x4
